	.headerflags	@"EF_CUDA_TEXMODE_UNIFIED EF_CUDA_64BIT_ADDRESS EF_CUDA_ACCELERATORS EF_CUDA_SM90 EF_CUDA_VIRTUAL_SM(EF_CUDA_SM90)"
	.elftype	@"ET_EXEC"


//--------------------- .nv.info                  --------------------------
	.section	.nv.info,"",@"SHT_CUDA_INFO"
	.align	4


	//----- nvinfo : EIATTR_REGCOUNT
	.align		4
        /*0000*/ 	.byte	0x04, 0x2f
        /*0002*/ 	.short	(.L_3 - .L_2)
	.align		4
.L_2:
        /*0004*/ 	.word	index@(triton_poi_fused__native_batch_norm_legit_no_training_relu_1)
        /*0008*/ 	.word	0x00000014


	//----- nvinfo : EIATTR_MIN_STACK_SIZE
	.align		4
.L_3:
        /*000c*/ 	.byte	0x04, 0x12
        /*000e*/ 	.short	(.L_5 - .L_4)
	.align		4
.L_4:
        /*0010*/ 	.word	index@(triton_poi_fused__native_batch_norm_legit_no_training_relu_1)
        /*0014*/ 	.word	0x00000000


	//----- nvinfo : EIATTR_FRAME_SIZE
	.align		4
.L_5:
        /*0018*/ 	.byte	0x04, 0x11
        /*001a*/ 	.short	(.L_7 - .L_6)
	.align		4
.L_6:
        /*001c*/ 	.word	index@(triton_poi_fused__native_batch_norm_legit_no_training_relu_1)
        /*0020*/ 	.word	0x00000000


	//----- nvinfo : EIATTR_MIN_STACK_SIZE
	.align		4
.L_7:
        /*0024*/ 	.byte	0x04, 0x12
        /*0026*/ 	.short	(.L_9 - .L_8)
	.align		4
.L_8:
        /*0028*/ 	.word	index@(triton_poi_fused__native_batch_norm_legit_no_training_relu_1)
        /*002c*/ 	.word	0x00000000
.L_9:


//--------------------- .nv.info.triton_poi_fused__native_batch_norm_legit_no_training_relu_1 --------------------------
	.section	.nv.info.triton_poi_fused__native_batch_norm_legit_no_training_relu_1,"",@"SHT_CUDA_INFO"
	.sectionflags	@""
	.align	4


	//----- nvinfo : EIATTR_CUDA_API_VERSION
	.align		4
        /*0000*/ 	.byte	0x04, 0x37
        /*0002*/ 	.short	(.L_11 - .L_10)
.L_10:
        /*0004*/ 	.word	0x0000007c


	//----- nvinfo : EIATTR_KPARAM_INFO
	.align		4
.L_11:
        /*0008*/ 	.byte	0x04, 0x17
        /*000a*/ 	.short	(.L_13 - .L_12)
.L_12:
        /*000c*/ 	.word	0x00000000
        /*0010*/ 	.short	0x0006
        /*0012*/ 	.short	0x0030
        /*0014*/ 	.byte	0x00, 0xf0, 0x11, 0x00


	//----- nvinfo : EIATTR_KPARAM_INFO
	.align		4
.L_13:
        /*0018*/ 	.byte	0x04, 0x17
        /*001a*/ 	.short	(.L_15 - .L_14)
.L_14:
        /*001c*/ 	.word	0x00000000
        /*0020*/ 	.short	0x0005
        /*0022*/ 	.short	0x0028
        /*0024*/ 	.byte	0x00, 0xf4, 0x21, 0x00


	//----- nvinfo : EIATTR_KPARAM_INFO
	.align		4
.L_15:
        /*0028*/ 	.byte	0x04, 0x17
        /*002a*/ 	.short	(.L_17 - .L_16)
.L_16:
        /*002c*/ 	.word	0x00000000
        /*0030*/ 	.short	0x0004
        /*0032*/ 	.short	0x0020
        /*0034*/ 	.byte	0x00, 0xf4, 0x21, 0x00


	//----- nvinfo : EIATTR_KPARAM_INFO
	.align		4
.L_17:
        /*0038*/ 	.byte	0x04, 0x17
        /*003a*/ 	.short	(.L_19 - .L_18)
.L_18:
        /*003c*/ 	.word	0x00000000
        /*0040*/ 	.short	0x0003
        /*0042*/ 	.short	0x0018
        /*0044*/ 	.byte	0x00, 0xf4, 0x21, 0x00


	//----- nvinfo : EIATTR_KPARAM_INFO
	.align		4
.L_19:
        /*0048*/ 	.byte	0x04, 0x17
        /*004a*/ 	.short	(.L_21 - .L_20)
.L_20:
        /*004c*/ 	.word	0x00000000
        /*0050*/ 	.short	0x0002
        /*0052*/ 	.short	0x0010
        /*0054*/ 	.byte	0x00, 0xf4, 0x21, 0x00


	//----- nvinfo : EIATTR_KPARAM_INFO
	.align		4
.L_21:
        /*0058*/ 	.byte	0x04, 0x17
        /*005a*/ 	.short	(.L_23 - .L_22)
.L_22:
        /*005c*/ 	.word	0x00000000
        /*0060*/ 	.short	0x0001
        /*0062*/ 	.short	0x0008
        /*0064*/ 	.byte	0x00, 0xf4, 0x21, 0x00


	//----- nvinfo : EIATTR_KPARAM_INFO
	.align		4
.L_23:
        /*0068*/ 	.byte	0x04, 0x17
        /*006a*/ 	.short	(.L_25 - .L_24)
.L_24:
        /*006c*/ 	.word	0x00000000
        /*0070*/ 	.short	0x0000
        /*0072*/ 	.short	0x0000
        /*0074*/ 	.byte	0x00, 0xf4, 0x21, 0x00


	//----- nvinfo : EIATTR_SPARSE_MMA_MASK
	.align		4
.L_25:
        /*0078*/ 	.byte	0x03, 0x50
        /*007a*/ 	.short	0x0000


	//----- nvinfo : EIATTR_MAXREG_COUNT
	.align		4
        /*007c*/ 	.byte	0x03, 0x1b
        /*007e*/ 	.short	0x00ff


	//----- nvinfo : EIATTR_EXIT_INSTR_OFFSETS
	.align		4
        /*0080*/ 	.byte	0x04, 0x1c
        /*0082*/ 	.short	(.L_27 - .L_26)


	//   ....[0]....
.L_26:
        /*0084*/ 	.word	0x000003d0


	//----- nvinfo : EIATTR_REQNTID
	.align		4
.L_27:
        /*0088*/ 	.byte	0x04, 0x10
        /*008a*/ 	.short	(.L_29 - .L_28)
.L_28:
        /*008c*/ 	.word	0x00000100
        /*0090*/ 	.word	0x00000001
        /*0094*/ 	.word	0x00000001


	//----- nvinfo : EIATTR_CBANK_PARAM_SIZE
	.align		4
.L_29:
        /*0098*/ 	.byte	0x03, 0x19
        /*009a*/ 	.short	0x0034


	//----- nvinfo : EIATTR_PARAM_CBANK
	.align		4
        /*009c*/ 	.byte	0x04, 0x0a
        /*009e*/ 	.short	(.L_31 - .L_30)
	.align		4
.L_30:
        /*00a0*/ 	.word	index@(.nv.constant0.triton_poi_fused__native_batch_norm_legit_no_training_relu_1)
        /*00a4*/ 	.short	0x0210
        /*00a6*/ 	.short	0x0034


	//----- nvinfo : EIATTR_SW_WAR
	.align		4
.L_31:
        /*00a8*/ 	.byte	0x04, 0x36
        /*00aa*/ 	.short	(.L_33 - .L_32)
.L_32:
        /*00ac*/ 	.word	0x00000008
.L_33:


//--------------------- .nv.callgraph             --------------------------
	.section	.nv.callgraph,"",@"SHT_CUDA_CALLGRAPH"
	.align	4
	.sectionentsize	8
	.align		4
        /*0000*/ 	.word	0x00000000
	.align		4
        /*0004*/ 	.word	0xffffffff
	.align		4
        /*0008*/ 	.word	0x00000000
	.align		4
        /*000c*/ 	.word	0xfffffffe
	.align		4
        /*0010*/ 	.word	0x00000000
	.align		4
        /*0014*/ 	.word	0xfffffffd
	.align		4
        /*0018*/ 	.word	0x00000000
	.align		4
        /*001c*/ 	.word	0xfffffffc


//--------------------- .nv.constant4             --------------------------
	.section	.nv.constant4,"a",@progbits
	.align	8
	.align		8
.nv.constant4:
        /*0000*/ 	.dword	_$_str
	.align		8
        /*0008*/ 	.dword	_$_str_$_2


//--------------------- .text.triton_poi_fused__native_batch_norm_legit_no_training_relu_1 --------------------------
	.section	.text.triton_poi_fused__native_batch_norm_legit_no_training_relu_1,"ax",@progbits
	.align	128
        .global         triton_poi_fused__native_batch_norm_legit_no_training_relu_1
        .type           triton_poi_fused__native_batch_norm_legit_no_training_relu_1,@function
        .size           triton_poi_fused__native_batch_norm_legit_no_training_relu_1,(.L_x_1 - triton_poi_fused__native_batch_norm_legit_no_training_relu_1)
        .other          triton_poi_fused__native_batch_norm_legit_no_training_relu_1,@"STO_CUDA_ENTRY STV_DEFAULT"
triton_poi_fused__native_batch_norm_legit_no_training_relu_1:
.text.triton_poi_fused__native_batch_norm_legit_no_training_relu_1:
[----:B------:R-:W-:Y:S01]  /*0000*/  LDC R1, c[0x0][0x28] ;  /* 0x00000a00ff017b82 */ /* 0x000fe20000000800 */
[----:B------:R-:W1:Y:S01]  /*0010*/  S2R R0, SR_TID.X ;  /* 0x0000000000007919 */ /* 0x000e620000002100 */
[----:B------:R-:W-:-:S06]  /*0020*/  HFMA2.MMA R2, -RZ, RZ, 0, 0 ;  /* 0x00000000ff027435 */ /* 0x000fcc00000001ff */
[----:B------:R-:W2:Y:S01]  /*0030*/  LDC.64 R4, c[0x0][0x220] ;  /* 0x00008800ff047b82 */ /* 0x000ea20000000a00 */
[----:B------:R-:W-:Y:S01]  /*0040*/  ULDC.64 UR4, c[0x0][0x208] ;  /* 0x0000820000047ab9 */ /* 0x000fe20000000a00 */
[----:B------:R-:W3:Y:S06]  /*0050*/  S2R R3, SR_CTAID.X ;  /* 0x0000000000037919 */ /* 0x000eec0000002500 */
[----:B------:R-:W4:Y:S08]  /*0060*/  LDC.64 R8, c[0x0][0x218] ;  /* 0x00008600ff087b82 */ /* 0x000f300000000a00 */
[----:B------:R-:W5:Y:S08]  /*0070*/  LDC.64 R10, c[0x0][0x228] ;  /* 0x00008a00ff0a7b82 */ /* 0x000f700000000a00 */
[----:B------:R-:W5:Y:S01]  /*0080*/  LDC.64 R12, c[0x0][0x230] ;  /* 0x00008c00ff0c7b82 */ /* 0x000f620000000a00 */
[----:B-1----:R-:W-:-:S04]  /*0090*/  SHF.L.U32 R0, R0, 0x1, RZ ;  /* 0x0000000100007819 */ /* 0x002fc800000006ff */
[----:B------:R-:W-:-:S04]  /*00a0*/  LOP3.LUT R0, R0, 0x1fe, RZ, 0xc0, !PT ;  /* 0x000001fe00007812 */ /* 0x000fc800078ec0ff */
[----:B---3--:R-:W-:-:S05]  /*00b0*/  LEA R3, R3, R0, 0x9 ;  /* 0x0000000003037211 */ /* 0x008fca00078e48ff */
[----:B------:R-:W-:-:S05]  /*00c0*/  IMAD.HI R0, R3, -0x4bf4bf4b, R2 ;  /* 0xb40b40b503007827 */ /* 0x000fca00078e0202 */
[----:B------:R-:W-:-:S04]  /*00d0*/  SHF.R.U32.HI R7, RZ, 0x1f, R0 ;  /* 0x0000001fff077819 */ /* 0x000fc80000011600 */
[----:B------:R-:W-:-:S05]  /*00e0*/  LEA.HI.SX32 R7, R0, R7, 0x17 ;  /* 0x0000000700077211 */ /* 0x000fca00078fbaff */
[----:B------:R-:W-:Y:S02]  /*00f0*/  IMAD R15, R7, -0x2d8, R3 ;  /* 0xfffffd28070f7824 */ /* 0x000fe400078e0203 */
[----:B------:R-:W1:Y:S02]  /*0100*/  LDC.64 R6, c[0x0][0x210] ;  /* 0x00008400ff067b82 */ /* 0x000e640000000a00 */
[----:B--2---:R-:W-:-:S06]  /*0110*/  IMAD.WIDE R4, R15, 0x4, R4 ;  /* 0x000000040f047825 */ /* 0x004fcc00078e0204 */
[----:B------:R-:W2:Y:S01]  /*0120*/  LDG.E.EL.64 R4, desc[UR4][R4.64] ;  /* 0x0000000404047981 */ /* 0x000ea2000c2e1b00 */
[----:B----4-:R-:W-:-:S04]  /*0130*/  IMAD.WIDE R8, R15, 0x4, R8 ;  /* 0x000000040f087825 */ /* 0x010fc800078e0208 */
[C---:B-----5:R-:W-:Y:S02]  /*0140*/  IMAD.WIDE R10, R15.reuse, 0x4, R10 ;  /* 0x000000040f0a7825 */ /* 0x060fe400078e020a */
[----:B------:R-:W3:Y:S02]  /*0150*/  LDG.E.EL.64 R8, desc[UR4][R8.64] ;  /* 0x0000000408087981 */ /* 0x000ee4000c2e1b00 */
[----:B0-----:R-:W-:Y:S02]  /*0160*/  IMAD.WIDE R12, R15, 0x4, R12 ;  /* 0x000000040f0c7825 */ /* 0x001fe400078e020c */
[----:B------:R-:W4:Y:S04]  /*0170*/  LDG.E.EL.64 R10, desc[UR4][R10.64] ;  /* 0x000000040a0a7981 */ /* 0x000f28000c2e1b00 */
[----:B------:R-:W4:Y:S01]  /*0180*/  LDG.E.EL.64 R12, desc[UR4][R12.64] ;  /* 0x000000040c0c7981 */ /* 0x000f22000c2e1b00 */
[----:B-1----:R-:W-:-:S06]  /*0190*/  IMAD.WIDE R6, R3, 0x4, R6 ;  /* 0x0000000403067825 */ /* 0x002fcc00078e0206 */
[----:B------:R-:W3:Y:S01]  /*01a0*/  LDG.E.64 R6, desc[UR4][R6.64] ;  /* 0x0000000406067981 */ /* 0x000ee2000c1e1b00 */
[----:B------:R-:W-:Y:S01]  /*01b0*/  MOV R17, 0x3e800000 ;  /* 0x3e80000000117802 */ /* 0x000fe20000000f00 */
[----:B--2---:R-:W-:Y:S01]  /*01c0*/  FADD R4, R4, 9.9999997473787516356e-06 ;  /* 0x3727c5ac04047421 */ /* 0x004fe20000000000 */
[----:B------:R-:W-:-:S03]  /*01d0*/  FADD R5, R5, 9.9999997473787516356e-06 ;  /* 0x3727c5ac05057421 */ /* 0x000fc60000000000 */
[----:B------:R-:W0:Y:S08]  /*01e0*/  MUFU.SQRT R0, R4 ;  /* 0x0000000400007308 */ /* 0x000e300000002000 */
[----:B------:R1:W2:Y:S01]  /*01f0*/  MUFU.SQRT R2, R5 ;  /* 0x0000000500027308 */ /* 0x0002a20000002000 */
[C---:B0-----:R-:W-:Y:S02]  /*0200*/  FSETP.GT.AND P0, PT, R0.reuse, 8.50705917302346158658e+37, PT ;  /* 0x7e8000000000780b */ /* 0x041fe40003f04000 */
[----:B------:R-:W-:Y:S01]  /*0210*/  FSETP.GEU.AND P2, PT, R0, 1.175494350822287508e-38, PT ;  /* 0x008000000000780b */ /* 0x000fe20003f4e000 */
[----:B-1----:R-:W0:Y:S01]  /*0220*/  LDC.64 R4, c[0x0][0x238] ;  /* 0x00008e00ff047b82 */ /* 0x002e220000000a00 */
[----:B--2---:R-:W-:-:S02]  /*0230*/  FSETP.GT.AND P1, PT, R2, 8.50705917302346158658e+37, PT ;  /* 0x7e8000000200780b */ /* 0x004fc40003f24000 */
[----:B------:R-:W-:-:S07]  /*0240*/  FSETP.GEU.AND P3, PT, R2, 1.175494350822287508e-38, PT ;  /* 0x008000000200780b */ /* 0x000fce0003f6e000 */
[----:B------:R-:W-:-:S04]  /*0250*/  @P0 FMUL R0, R0, 0.25 ;  /* 0x3e80000000000820 */ /* 0x000fc80000400000 */
[----:B------:R-:W-:Y:S01]  /*0260*/  @!P2 FMUL R0, R0, 16777216 ;  /* 0x4b8000000000a820 */ /* 0x000fe20000400000 */
[----:B------:R-:W-:-:S04]  /*0270*/  @P1 FMUL R2, R2, 0.25 ;  /* 0x3e80000002021820 */ /* 0x000fc80000400000 */
[----:B------:R-:W-:Y:S01]  /*0280*/  @!P3 FMUL R2, R2, 16777216 ;  /* 0x4b8000000202b820 */ /* 0x000fe20000400000 */
[----:B------:R-:W1:Y:S01]  /*0290*/  MUFU.RCP R0, R0 ;  /* 0x0000000000007308 */ /* 0x000e620000001000 */
[----:B------:R-:W-:-:S07]  /*02a0*/  FSEL R15, R17, 1, P0 ;  /* 0x3f800000110f7808 */ /* 0x000fce0000000000 */
[----:B------:R-:W2:Y:S01]  /*02b0*/  MUFU.RCP R2, R2 ;  /* 0x0000000200027308 */ /* 0x000ea20000001000 */
[----:B------:R-:W-:Y:S01]  /*02c0*/  FSEL R17, R17, 1, P1 ;  /* 0x3f80000011117808 */ /* 0x000fe20000800000 */
[----:B------:R-:W-:-:S04]  /*02d0*/  @!P2 FMUL R15, R15, 16777216 ;  /* 0x4b8000000f0fa820 */ /* 0x000fc80000400000 */
[----:B------:R-:W-:Y:S01]  /*02e0*/  @!P3 FMUL R17, R17, 16777216 ;  /* 0x4b8000001111b820 */ /* 0x000fe20000400000 */
[----:B-1----:R-:W-:Y:S01]  /*02f0*/  FMUL R15, R0, R15 ;  /* 0x0000000f000f7220 */ /* 0x002fe20000400000 */
[----:B---3--:R-:W-:Y:S01]  /*0300*/  FADD R7, R7, -R9 ;  /* 0x8000000907077221 */ /* 0x008fe20000000000 */
[----:B------:R-:W-:Y:S01]  /*0310*/  FADD R6, R6, -R8 ;  /* 0x8000000806067221 */ /* 0x000fe20000000000 */
[----:B--2---:R-:W-:-:S03]  /*0320*/  FMUL R0, R2, R17 ;  /* 0x0000001102007220 */ /* 0x004fc60000400000 */
[----:B------:R-:W-:Y:S01]  /*0330*/  FMUL R15, R6, R15 ;  /* 0x0000000f060f7220 */ /* 0x000fe20000400000 */
[----:B------:R-:W-:-:S03]  /*0340*/  FMUL R0, R7, R0 ;  /* 0x0000000007007220 */ /* 0x000fc60000400000 */
[----:B----4-:R-:W-:Y:S01]  /*0350*/  FFMA R10, R10, R15, R12 ;  /* 0x0000000f0a0a7223 */ /* 0x010fe2000000000c */
[----:B------:R-:W-:-:S04]  /*0360*/  FFMA R0, R11, R0, R13 ;  /* 0x000000000b007223 */ /* 0x000fc8000000000d */
[----:B------:R-:W-:Y:S02]  /*0370*/  FSETP.GEU.AND P0, PT, R10, RZ, PT ;  /* 0x000000ff0a00720b */ /* 0x000fe40003f0e000 */
[----:B------:R-:W-:Y:S01]  /*0380*/  FSETP.GEU.AND P1, PT, R0, RZ, PT ;  /* 0x000000ff0000720b */ /* 0x000fe20003f2e000 */
[----:B0-----:R-:W-:Y:S01]  /*0390*/  IMAD.WIDE R4, R3, 0x4, R4 ;  /* 0x0000000403047825 */ /* 0x001fe200078e0204 */
[----:B------:R-:W-:Y:S02]  /*03a0*/  FSEL R10, R10, RZ, P0 ;  /* 0x000000ff0a0a7208 */ /* 0x000fe40000000000 */
[----:B------:R-:W-:-:S05]  /*03b0*/  FSEL R11, R0, RZ, P1 ;  /* 0x000000ff000b7208 */ /* 0x000fca0000800000 */
[----:B------:R-:W-:Y:S01]  /*03c0*/  STG.E.64 desc[UR4][R4.64], R10 ;  /* 0x0000000a04007986 */ /* 0x000fe2000c101b04 */
[----:B------:R-:W-:Y:S05]  /*03d0*/  EXIT ;  /* 0x000000000000794d */ /* 0x000fea0003800000 */
.L_x_0:
[----:B------:R-:W-:-:S00]  /*03e0*/  BRA `(.L_x_0) ;  /* 0xfffffffc00fc7947 */ /* 0x000fc0000383ffff */
[----:B------:R-:W-:-:S00]  /*03f0*/  NOP ;  /* 0x0000000000007918 */ /* 0x000fc00000000000 */
        /* <DEDUP_REMOVED lines=8> */
.L_x_1:


//--------------------- .nv.global.init           --------------------------
	.section	.nv.global.init,"aw",@progbits
.nv.global.init:
	.type		_$_str,@object
	.size		_$_str,(_$_str_$_2 - _$_str)
_$_str:
        /*0000*/ 	.byte	0x5f, 0x5f, 0x43, 0x55, 0x44, 0x41, 0x5f, 0x46, 0x54, 0x5a, 0x00
	.type		_$_str_$_2,@object
	.size		_$_str_$_2,(.L_1 - _$_str_$_2)
_$_str_$_2:
        /*000b*/ 	.byte	0x5f, 0x5f, 0x43, 0x55, 0x44, 0x41, 0x5f, 0x50, 0x52, 0x45, 0x43, 0x5f, 0x53, 0x51, 0x52, 0x54
        /*001b*/ 	.byte	0x00
.L_1:


//--------------------- .nv.constant0.triton_poi_fused__native_batch_norm_legit_no_training_relu_1 --------------------------
	.section	.nv.constant0.triton_poi_fused__native_batch_norm_legit_no_training_relu_1,"a",@progbits
	.sectionflags	@""
	.align	4
.nv.constant0.triton_poi_fused__native_batch_norm_legit_no_training_relu_1:
	.zero		580
